//
// Generated by NVIDIA NVVM Compiler
//
// Compiler Build ID: CL-36424714
// Cuda compilation tools, release 13.0, V13.0.88
// Based on NVVM 20.0.0
//

.version 9.0
.target sm_100
.address_size 64

	// .globl	_Z26adaptive_avg_pool2d_kernelPKfPfiiiiii

.visible .entry _Z26adaptive_avg_pool2d_kernelPKfPfiiiiii(
	.param .u64 .ptr .align 1 _Z26adaptive_avg_pool2d_kernelPKfPfiiiiii_param_0,
	.param .u64 .ptr .align 1 _Z26adaptive_avg_pool2d_kernelPKfPfiiiiii_param_1,
	.param .u32 _Z26adaptive_avg_pool2d_kernelPKfPfiiiiii_param_2,
	.param .u32 _Z26adaptive_avg_pool2d_kernelPKfPfiiiiii_param_3,
	.param .u32 _Z26adaptive_avg_pool2d_kernelPKfPfiiiiii_param_4,
	.param .u32 _Z26adaptive_avg_pool2d_kernelPKfPfiiiiii_param_5,
	.param .u32 _Z26adaptive_avg_pool2d_kernelPKfPfiiiiii_param_6,
	.param .u32 _Z26adaptive_avg_pool2d_kernelPKfPfiiiiii_param_7
)
{
	.reg .pred 	%p<18>;
	.reg .b32 	%r<61>;
	.reg .b32 	%f<91>;
	.reg .b64 	%rd<16>;

	ld.param.u64 	%rd5, [_Z26adaptive_avg_pool2d_kernelPKfPfiiiiii_param_0];
	ld.param.u64 	%rd4, [_Z26adaptive_avg_pool2d_kernelPKfPfiiiiii_param_1];
	ld.param.u32 	%r30, [_Z26adaptive_avg_pool2d_kernelPKfPfiiiiii_param_2];
	ld.param.u32 	%r31, [_Z26adaptive_avg_pool2d_kernelPKfPfiiiiii_param_3];
	ld.param.u32 	%r26, [_Z26adaptive_avg_pool2d_kernelPKfPfiiiiii_param_4];
	ld.param.u32 	%r27, [_Z26adaptive_avg_pool2d_kernelPKfPfiiiiii_param_5];
	ld.param.u32 	%r28, [_Z26adaptive_avg_pool2d_kernelPKfPfiiiiii_param_6];
	ld.param.u32 	%r29, [_Z26adaptive_avg_pool2d_kernelPKfPfiiiiii_param_7];
	cvta.to.global.u64 	%rd1, %rd5;
	mov.u32 	%r32, %ctaid.z;
	mov.u32 	%r33, %ntid.z;
	mov.u32 	%r34, %tid.z;
	mad.lo.s32 	%r1, %r32, %r33, %r34;
	mov.u32 	%r35, %ctaid.y;
	mov.u32 	%r36, %ntid.y;
	mov.u32 	%r37, %tid.y;
	mad.lo.s32 	%r38, %r35, %r36, %r37;
	mov.u32 	%r39, %ctaid.x;
	mov.u32 	%r40, %ntid.x;
	mov.u32 	%r41, %tid.x;
	mad.lo.s32 	%r3, %r39, %r40, %r41;
	setp.ge.s32 	%p1, %r1, %r30;
	setp.ge.s32 	%p2, %r38, %r31;
	or.pred  	%p3, %p1, %p2;
	setp.ge.s32 	%p4, %r3, %r28;
	or.pred  	%p5, %p3, %p4;
	mov.f32 	%f89, 0f00000000;
	@%p5 bra 	$L__BB0_18;
	mul.lo.s32 	%r42, %r26, %r3;
	div.s32 	%r55, %r42, %r28;
	add.s32 	%r43, %r42, %r26;
	div.s32 	%r5, %r43, %r28;
	setp.ge.s32 	%p6, %r55, %r5;
	@%p6 bra 	$L__BB0_17;
	setp.lt.s32 	%p7, %r27, 1;
	@%p7 bra 	$L__BB0_17;
	and.b32  	%r6, %r27, 15;
	and.b32  	%r7, %r27, 7;
	add.s32 	%r8, %r7, -1;
	and.b32  	%r9, %r27, 2147483632;
	and.b32  	%r10, %r27, 3;
	neg.s32 	%r11, %r9;
	add.s64 	%rd2, %rd1, 32;
	mad.lo.s32 	%r44, %r31, %r1, %r38;
	mul.lo.s32 	%r12, %r44, %r26;
	mov.f32 	%f89, 0f00000000;
$L__BB0_4:
	setp.lt.u32 	%p8, %r27, 16;
	add.s32 	%r46, %r12, %r55;
	mul.lo.s32 	%r14, %r46, %r27;
	mov.b32 	%r59, 0;
	mov.u32 	%r56, %r14;
	mov.u32 	%r57, %r11;
	@%p8 bra 	$L__BB0_6;
$L__BB0_5:
	.pragma "nounroll";
	mul.wide.s32 	%rd6, %r56, 4;
	add.s64 	%rd7, %rd2, %rd6;
	ld.global.f32 	%f21, [%rd7+-32];
	add.f32 	%f22, %f89, %f21;
	ld.global.f32 	%f23, [%rd7+-28];
	add.f32 	%f24, %f22, %f23;
	ld.global.f32 	%f25, [%rd7+-24];
	add.f32 	%f26, %f24, %f25;
	ld.global.f32 	%f27, [%rd7+-20];
	add.f32 	%f28, %f26, %f27;
	ld.global.f32 	%f29, [%rd7+-16];
	add.f32 	%f30, %f28, %f29;
	ld.global.f32 	%f31, [%rd7+-12];
	add.f32 	%f32, %f30, %f31;
	ld.global.f32 	%f33, [%rd7+-8];
	add.f32 	%f34, %f32, %f33;
	ld.global.f32 	%f35, [%rd7+-4];
	add.f32 	%f36, %f34, %f35;
	ld.global.f32 	%f37, [%rd7];
	add.f32 	%f38, %f36, %f37;
	ld.global.f32 	%f39, [%rd7+4];
	add.f32 	%f40, %f38, %f39;
	ld.global.f32 	%f41, [%rd7+8];
	add.f32 	%f42, %f40, %f41;
	ld.global.f32 	%f43, [%rd7+12];
	add.f32 	%f44, %f42, %f43;
	ld.global.f32 	%f45, [%rd7+16];
	add.f32 	%f46, %f44, %f45;
	ld.global.f32 	%f47, [%rd7+20];
	add.f32 	%f48, %f46, %f47;
	ld.global.f32 	%f49, [%rd7+24];
	add.f32 	%f50, %f48, %f49;
	ld.global.f32 	%f51, [%rd7+28];
	add.f32 	%f89, %f50, %f51;
	add.s32 	%r57, %r57, 16;
	add.s32 	%r56, %r56, 16;
	setp.eq.s32 	%p9, %r57, 0;
	mov.u32 	%r59, %r9;
	@%p9 bra 	$L__BB0_6;
	bra.uni 	$L__BB0_5;
$L__BB0_6:
	setp.eq.s32 	%p10, %r6, 0;
	@%p10 bra 	$L__BB0_16;
	add.s32 	%r47, %r6, -1;
	setp.lt.u32 	%p11, %r47, 7;
	@%p11 bra 	$L__BB0_9;
	add.s32 	%r48, %r59, %r14;
	mul.wide.s32 	%rd8, %r48, 4;
	add.s64 	%rd9, %rd1, %rd8;
	ld.global.f32 	%f53, [%rd9];
	add.f32 	%f54, %f89, %f53;
	ld.global.f32 	%f55, [%rd9+4];
	add.f32 	%f56, %f54, %f55;
	ld.global.f32 	%f57, [%rd9+8];
	add.f32 	%f58, %f56, %f57;
	ld.global.f32 	%f59, [%rd9+12];
	add.f32 	%f60, %f58, %f59;
	ld.global.f32 	%f61, [%rd9+16];
	add.f32 	%f62, %f60, %f61;
	ld.global.f32 	%f63, [%rd9+20];
	add.f32 	%f64, %f62, %f63;
	ld.global.f32 	%f65, [%rd9+24];
	add.f32 	%f66, %f64, %f65;
	ld.global.f32 	%f67, [%rd9+28];
	add.f32 	%f89, %f66, %f67;
	add.s32 	%r59, %r59, 8;
$L__BB0_9:
	setp.eq.s32 	%p12, %r7, 0;
	@%p12 bra 	$L__BB0_16;
	setp.lt.u32 	%p13, %r8, 3;
	@%p13 bra 	$L__BB0_12;
	add.s32 	%r49, %r59, %r14;
	mul.wide.s32 	%rd10, %r49, 4;
	add.s64 	%rd11, %rd1, %rd10;
	ld.global.f32 	%f69, [%rd11];
	add.f32 	%f70, %f89, %f69;
	ld.global.f32 	%f71, [%rd11+4];
	add.f32 	%f72, %f70, %f71;
	ld.global.f32 	%f73, [%rd11+8];
	add.f32 	%f74, %f72, %f73;
	ld.global.f32 	%f75, [%rd11+12];
	add.f32 	%f89, %f74, %f75;
	add.s32 	%r59, %r59, 4;
$L__BB0_12:
	setp.eq.s32 	%p14, %r10, 0;
	@%p14 bra 	$L__BB0_16;
	setp.eq.s32 	%p15, %r10, 1;
	add.s32 	%r50, %r59, %r14;
	mul.wide.s32 	%rd12, %r50, 4;
	add.s64 	%rd3, %rd1, %rd12;
	ld.global.f32 	%f76, [%rd3];
	add.f32 	%f89, %f89, %f76;
	@%p15 bra 	$L__BB0_16;
	setp.eq.s32 	%p16, %r10, 2;
	ld.global.f32 	%f77, [%rd3+4];
	add.f32 	%f89, %f89, %f77;
	@%p16 bra 	$L__BB0_16;
	ld.global.f32 	%f78, [%rd3+8];
	add.f32 	%f89, %f89, %f78;
$L__BB0_16:
	add.s32 	%r55, %r55, 1;
	setp.ne.s32 	%p17, %r55, %r5;
	@%p17 bra 	$L__BB0_4;
$L__BB0_17:
	mul.lo.s32 	%r51, %r27, %r26;
	cvt.rn.f32.s32 	%f79, %r51;
	div.rn.f32 	%f80, %f89, %f79;
	mad.lo.s32 	%r52, %r31, %r1, %r38;
	mul.lo.s32 	%r53, %r29, %r28;
	mad.lo.s32 	%r54, %r53, %r52, %r3;
	cvta.to.global.u64 	%rd13, %rd4;
	mul.wide.s32 	%rd14, %r54, 4;
	add.s64 	%rd15, %rd13, %rd14;
	st.global.f32 	[%rd15], %f80;
$L__BB0_18:
	ret;

}


// ===== COMPILED SASS (sm_100) =====

	.target	sm_100

	.elftype	@"ET_EXEC"


//--------------------- .note.nv.tkinfo           --------------------------
	.section	.note.nv.tkinfo,"",@"SHT_NOTE"
	.sectionflags	@"SHF_NOTE_NV_TKINFO"
	.tkinfo
        /*0018*/ 	.word	0x00000002
        /*0030*/ 	.string	""
        /*0030*/ 	.string	"ptxas"
        /*0030*/ 	.string	"Cuda compilation tools, release 13.0, V13.0.88"
        /*0030*/ 	.string	"Build cuda_13.0.r13.0/compiler.36424714_0"
        /*0030*/ 	.string	"-arch sm_100 -m 64 "



//--------------------- .note.nv.cuinfo           --------------------------
	.section	.note.nv.cuinfo,"",@"SHT_NOTE"
	.sectionflags	@"SHF_NOTE_NV_CUINFO"
        /*0018*/ 	.short	0x0002
        /*001a*/ 	.short	0x0064
        /*001c*/ 	.short	0x0082
	.zero		2


//--------------------- .nv.info                  --------------------------
	.section	.nv.info,"",@"SHT_CUDA_INFO"
	.align	4


	//----- nvinfo : EIATTR_REGCOUNT
	.align		4
        /*0000*/ 	.byte	0x04, 0x2f
        /*0002*/ 	.short	(.L_1 - .L_0)
	.align		4
.L_0:
        /*0004*/ 	.word	index@(_Z26adaptive_avg_pool2d_kernelPKfPfiiiiii)
        /*0008*/ 	.word	0x0000001e


	//----- nvinfo : EIATTR_FRAME_SIZE
	.align		4
.L_1:
        /*000c*/ 	.byte	0x04, 0x11
        /*000e*/ 	.short	(.L_3 - .L_2)
	.align		4
.L_2:
        /*0010*/ 	.word	index@($__internal_0_$__cuda_sm3x_div_rn_noftz_f32_slowpath)
        /*0014*/ 	.word	0x00000000


	//----- nvinfo : EIATTR_FRAME_SIZE
	.align		4
.L_3:
        /*0018*/ 	.byte	0x04, 0x11
        /*001a*/ 	.short	(.L_5 - .L_4)
	.align		4
.L_4:
        /*001c*/ 	.word	index@(_Z26adaptive_avg_pool2d_kernelPKfPfiiiiii)
        /*0020*/ 	.word	0x00000000


	//----- nvinfo : EIATTR_MIN_STACK_SIZE
	.align		4
.L_5:
        /*0024*/ 	.byte	0x04, 0x12
        /*0026*/ 	.short	(.L_7 - .L_6)
	.align		4
.L_6:
        /*0028*/ 	.word	index@(_Z26adaptive_avg_pool2d_kernelPKfPfiiiiii)
        /*002c*/ 	.word	0x00000000
.L_7:


//--------------------- .nv.compat                --------------------------
	.section	.nv.compat,"",@"SHT_CUDA_COMPAT_INFO"
	.align	4
        /*0000*/ 	.byte	0x02, 0x09, 0x00, 0x00, 0x02, 0x02, 0x01, 0x00, 0x02, 0x05, 0x05, 0x00, 0x03, 0x07, 0x01, 0x01
        /*0010*/ 	.byte	0x02, 0x03, 0x00, 0x00, 0x02, 0x06, 0x01, 0x00, 0x04, 0x0b, 0x08, 0x00, 0x01, 0x00, 0x00, 0x00
        /*0020*/ 	.byte	0x00, 0x00, 0x00, 0x00


//--------------------- .nv.info._Z26adaptive_avg_pool2d_kernelPKfPfiiiiii --------------------------
	.section	.nv.info._Z26adaptive_avg_pool2d_kernelPKfPfiiiiii,"",@"SHT_CUDA_INFO"
	.sectionflags	@""
	.align	4


	//----- nvinfo : EIATTR_CUDA_API_VERSION
	.align		4
        /*0000*/ 	.byte	0x04, 0x37
        /*0002*/ 	.short	(.L_9 - .L_8)
.L_8:
        /*0004*/ 	.word	0x00000082


	//----- nvinfo : EIATTR_KPARAM_INFO
	.align		4
.L_9:
        /*0008*/ 	.byte	0x04, 0x17
        /*000a*/ 	.short	(.L_11 - .L_10)
.L_10:
        /*000c*/ 	.word	0x00000000
        /*0010*/ 	.short	0x0007
        /*0012*/ 	.short	0x0024
        /*0014*/ 	.byte	0x00, 0xf0, 0x11, 0x00


	//----- nvinfo : EIATTR_KPARAM_INFO
	.align		4
.L_11:
        /*0018*/ 	.byte	0x04, 0x17
        /*001a*/ 	.short	(.L_13 - .L_12)
.L_12:
        /*001c*/ 	.word	0x00000000
        /*0020*/ 	.short	0x0006
        /*0022*/ 	.short	0x0020
        /*0024*/ 	.byte	0x00, 0xf0, 0x11, 0x00


	//----- nvinfo : EIATTR_KPARAM_INFO
	.align		4
.L_13:
        /*0028*/ 	.byte	0x04, 0x17
        /*002a*/ 	.short	(.L_15 - .L_14)
.L_14:
        /*002c*/ 	.word	0x00000000
        /*0030*/ 	.short	0x0005
        /*0032*/ 	.short	0x001c
        /*0034*/ 	.byte	0x00, 0xf0, 0x11, 0x00


	//----- nvinfo : EIATTR_KPARAM_INFO
	.align		4
.L_15:
        /*0038*/ 	.byte	0x04, 0x17
        /*003a*/ 	.short	(.L_17 - .L_16)
.L_16:
        /*003c*/ 	.word	0x00000000
        /*0040*/ 	.short	0x0004
        /*0042*/ 	.short	0x0018
        /*0044*/ 	.byte	0x00, 0xf0, 0x11, 0x00


	//----- nvinfo : EIATTR_KPARAM_INFO
	.align		4
.L_17:
        /*0048*/ 	.byte	0x04, 0x17
        /*004a*/ 	.short	(.L_19 - .L_18)
.L_18:
        /*004c*/ 	.word	0x00000000
        /*0050*/ 	.short	0x0003
        /*0052*/ 	.short	0x0014
        /*0054*/ 	.byte	0x00, 0xf0, 0x11, 0x00


	//----- nvinfo : EIATTR_KPARAM_INFO
	.align		4
.L_19:
        /*0058*/ 	.byte	0x04, 0x17
        /*005a*/ 	.short	(.L_21 - .L_20)
.L_20:
        /*005c*/ 	.word	0x00000000
        /*0060*/ 	.short	0x0002
        /*0062*/ 	.short	0x0010
        /*0064*/ 	.byte	0x00, 0xf0, 0x11, 0x00


	//----- nvinfo : EIATTR_KPARAM_INFO
	.align		4
.L_21:
        /*0068*/ 	.byte	0x04, 0x17
        /*006a*/ 	.short	(.L_23 - .L_22)
.L_22:
        /*006c*/ 	.word	0x00000000
        /*0070*/ 	.short	0x0001
        /*0072*/ 	.short	0x0008
        /*0074*/ 	.byte	0x00, 0xf5, 0x21, 0x00


	//----- nvinfo : EIATTR_KPARAM_INFO
	.align		4
.L_23:
        /*0078*/ 	.byte	0x04, 0x17
        /*007a*/ 	.short	(.L_25 - .L_24)
.L_24:
        /*007c*/ 	.word	0x00000000
        /*0080*/ 	.short	0x0000
        /*0082*/ 	.short	0x0000
        /*0084*/ 	.byte	0x00, 0xf5, 0x21, 0x00


	//----- nvinfo : EIATTR_SPARSE_MMA_MASK
	.align		4
.L_25:
        /*0088*/ 	.byte	0x03, 0x50
        /*008a*/ 	.short	0x0000


	//----- nvinfo : EIATTR_MAXREG_COUNT
	.align		4
        /*008c*/ 	.byte	0x03, 0x1b
        /*008e*/ 	.short	0x00ff


	//----- nvinfo : EIATTR_MERCURY_ISA_VERSION
	.align		4
        /*0090*/ 	.byte	0x03, 0x5f
        /*0092*/ 	.short	0x0101


	//----- nvinfo : EIATTR_VRC_CTA_INIT_COUNT
	.align		4
        /*0094*/ 	.byte	0x02, 0x4a
	.zero		1
	.zero		1


	//----- nvinfo : EIATTR_EXIT_INSTR_OFFSETS
	.align		4
        /*0098*/ 	.byte	0x04, 0x1c
        /*009a*/ 	.short	(.L_27 - .L_26)


	//   ....[0]....
.L_26:
        /*009c*/ 	.word	0x00000120


	//   ....[1]....
        /*00a0*/ 	.word	0x00000d30


	//----- nvinfo : EIATTR_CRS_STACK_SIZE
	.align		4
.L_27:
        /*00a4*/ 	.byte	0x04, 0x1e
        /*00a6*/ 	.short	(.L_29 - .L_28)
.L_28:
        /*00a8*/ 	.word	0x00000000


	//----- nvinfo : EIATTR_CBANK_PARAM_SIZE
	.align		4
.L_29:
        /*00ac*/ 	.byte	0x03, 0x19
        /*00ae*/ 	.short	0x0028


	//----- nvinfo : EIATTR_PARAM_CBANK
	.align		4
        /*00b0*/ 	.byte	0x04, 0x0a
        /*00b2*/ 	.short	(.L_31 - .L_30)
	.align		4
.L_30:
        /*00b4*/ 	.word	index@(.nv.constant0._Z26adaptive_avg_pool2d_kernelPKfPfiiiiii)
        /*00b8*/ 	.short	0x0380
        /*00ba*/ 	.short	0x0028


	//----- nvinfo : EIATTR_SW_WAR
	.align		4
.L_31:
        /*00bc*/ 	.byte	0x04, 0x36
        /*00be*/ 	.short	(.L_33 - .L_32)
.L_32:
        /*00c0*/ 	.word	0x00000008
.L_33:


//--------------------- .nv.callgraph             --------------------------
	.section	.nv.callgraph,"",@"SHT_CUDA_CALLGRAPH"
	.align	4
	.sectionentsize	8
	.align		4
        /*0000*/ 	.word	0x00000000
	.align		4
        /*0004*/ 	.word	0xffffffff
	.align		4
        /*0008*/ 	.word	0x00000000
	.align		4
        /*000c*/ 	.word	0xfffffffe
	.align		4
        /*0010*/ 	.word	0x00000000
	.align		4
        /*0014*/ 	.word	0xfffffffd
	.align		4
        /*0018*/ 	.word	0x00000000
	.align		4
        /*001c*/ 	.word	0xfffffffc


//--------------------- .text._Z26adaptive_avg_pool2d_kernelPKfPfiiiiii --------------------------
	.section	.text._Z26adaptive_avg_pool2d_kernelPKfPfiiiiii,"ax",@progbits
	.align	128
        .global         _Z26adaptive_avg_pool2d_kernelPKfPfiiiiii
        .type           _Z26adaptive_avg_pool2d_kernelPKfPfiiiiii,@function
        .size           _Z26adaptive_avg_pool2d_kernelPKfPfiiiiii,(.L_x_22 - _Z26adaptive_avg_pool2d_kernelPKfPfiiiiii)
        .other          _Z26adaptive_avg_pool2d_kernelPKfPfiiiiii,@"STO_CUDA_ENTRY STV_DEFAULT"
_Z26adaptive_avg_pool2d_kernelPKfPfiiiiii:
.text._Z26adaptive_avg_pool2d_kernelPKfPfiiiiii:
[----:B------:R-:W-:Y:S01]  /*0000*/  LDC R1, c[0x0][0x37c] ;  /* 0x0000df00ff017b82 */ /* 0x000fe20000000800 */
[----:B------:R-:W0:Y:S07]  /*0010*/  S2R R5, SR_TID.Y ;  /* 0x0000000000057919 */ /* 0x000e2e0000002200 */
[----:B------:R-:W1:Y:S01]  /*0020*/  LDC R3, c[0x0][0x368] ;  /* 0x0000da00ff037b82 */ /* 0x000e620000000800 */
[----:B------:R-:W2:Y:S01]  /*0030*/  LDCU.64 UR8, c[0x0][0x390] ;  /* 0x00007200ff0877ac */ /* 0x000ea20008000a00 */
[----:B------:R-:W1:Y:S01]  /*0040*/  S2R R2, SR_TID.Z ;  /* 0x0000000000027919 */ /* 0x000e620000002300 */
[----:B------:R-:W3:Y:S05]  /*0050*/  S2R R9, SR_TID.X ;  /* 0x0000000000097919 */ /* 0x000eea0000002100 */
[----:B------:R-:W0:Y:S08]  /*0060*/  S2UR UR5, SR_CTAID.Y ;  /* 0x00000000000579c3 */ /* 0x000e300000002600 */
[----:B------:R-:W0:Y:S08]  /*0070*/  LDC R0, c[0x0][0x364] ;  /* 0x0000d900ff007b82 */ /* 0x000e300000000800 */
[----:B------:R-:W1:Y:S08]  /*0080*/  S2UR UR4, SR_CTAID.Z ;  /* 0x00000000000479c3 */ /* 0x000e700000002700 */
[----:B------:R-:W3:Y:S08]  /*0090*/  S2UR UR6, SR_CTAID.X ;  /* 0x00000000000679c3 */ /* 0x000ef00000002500 */
[----:B------:R-:W3:Y:S01]  /*00a0*/  LDC R4, c[0x0][0x360] ;  /* 0x0000d800ff047b82 */ /* 0x000ee20000000800 */
[----:B0-----:R-:W-:-:S05]  /*00b0*/  IMAD R0, R0, UR5, R5 ;  /* 0x0000000500007c24 */ /* 0x001fca000f8e0205 */
[----:B--2---:R-:W-:Y:S02]  /*00c0*/  ISETP.GE.AND P0, PT, R0, UR9, PT ;  /* 0x0000000900007c0c */ /* 0x004fe4000bf06270 */
[----:B------:R-:W0:Y:S01]  /*00d0*/  LDC R7, c[0x0][0x3a0] ;  /* 0x0000e800ff077b82 */ /* 0x000e220000000800 */
[----:B-1----:R-:W-:-:S05]  /*00e0*/  IMAD R3, R3, UR4, R2 ;  /* 0x0000000403037c24 */ /* 0x002fca000f8e0202 */
[----:B------:R-:W-:Y:S01]  /*00f0*/  ISETP.GE.OR P0, PT, R3, UR8, P0 ;  /* 0x0000000803007c0c */ /* 0x000fe20008706670 */
[----:B---3--:R-:W-:-:S05]  /*0100*/  IMAD R2, R4, UR6, R9 ;  /* 0x0000000604027c24 */ /* 0x008fca000f8e0209 */
[----:B0-----:R-:W-:-:S13]  /*0110*/  ISETP.GE.OR P0, PT, R2, R7, P0 ;  /* 0x000000070200720c */ /* 0x001fda0000706670 */
[----:B------:R-:W-:Y:S05]  /*0120*/  @P0 EXIT ;  /* 0x000000000000094d */ /* 0x000fea0003800000 */
[----:B------:R-:W-:Y:S01]  /*0130*/  IABS R12, R7 ;  /* 0x00000007000c7213 */ /* 0x000fe20000000000 */
[----:B------:R-:W0:Y:S01]  /*0140*/  LDCU UR4, c[0x0][0x398] ;  /* 0x00007300ff0477ac */ /* 0x000e220008000800 */
[----:B------:R-:W-:Y:S02]  /*0150*/  BSSY.RECONVERGENT B0, `(.L_x_0) ;  /* 0x00000a6000007945 */ /* 0x000fe40003800200 */
[----:B------:R-:W1:Y:S01]  /*0160*/  I2F.RP R6, R12 ;  /* 0x0000000c00067306 */ /* 0x000e620000209400 */
[----:B------:R-:W2:Y:S07]  /*0170*/  LDCU.64 UR6, c[0x0][0x358] ;  /* 0x00006b00ff0677ac */ /* 0x000eae0008000a00 */
[----:B-1----:R-:W1:Y:S01]  /*0180*/  MUFU.RCP R6, R6 ;  /* 0x0000000600067308 */ /* 0x002e620000001000 */
[----:B0-----:R-:W-:Y:S01]  /*0190*/  IMAD.U32 R5, RZ, RZ, UR4 ;  /* 0x00000004ff057e24 */ /* 0x001fe2000f8e00ff */
[----:B------:R-:W0:Y:S03]  /*01a0*/  LDCU UR4, c[0x0][0x39c] ;  /* 0x00007380ff0477ac */ /* 0x000e260008000800 */
[----:B------:R-:W-:-:S04]  /*01b0*/  IMAD R4, R2, R5, RZ ;  /* 0x0000000502047224 */ /* 0x000fc800078e02ff */
[C---:B------:R-:W-:Y:S01]  /*01c0*/  IMAD.IADD R10, R4.reuse, 0x1, R5 ;  /* 0x00000001040a7824 */ /* 0x040fe200078e0205 */
[----:B------:R-:W-:Y:S02]  /*01d0*/  IABS R13, R4 ;  /* 0x00000004000d7213 */ /* 0x000fe40000000000 */
[----:B------:R-:W-:-:S04]  /*01e0*/  LOP3.LUT R4, R4, R7, RZ, 0x3c, !PT ;  /* 0x0000000704047212 */ /* 0x000fc800078e3cff */
[----:B------:R-:W-:Y:S01]  /*01f0*/  ISETP.GE.AND P0, PT, R4, RZ, PT ;  /* 0x000000ff0400720c */ /* 0x000fe20003f06270 */
[----:B-1----:R-:W-:Y:S01]  /*0200*/  VIADD R8, R6, 0xffffffe ;  /* 0x0ffffffe06087836 */ /* 0x002fe20000000000 */
[----:B------:R-:W-:Y:S02]  /*0210*/  IABS R6, R10 ;  /* 0x0000000a00067213 */ /* 0x000fe40000000000 */
[----:B------:R-:W-:Y:S01]  /*0220*/  LOP3.LUT R10, R10, R7, RZ, 0x3c, !PT ;  /* 0x000000070a0a7212 */ /* 0x000fe200078e3cff */
[----:B------:R1:W3:Y:S01]  /*0230*/  F2I.FTZ.U32.TRUNC.NTZ R9, R8 ;  /* 0x0000000800097305 */ /* 0x0002e2000021f000 */
[----:B0-----:R-:W-:Y:S02]  /*0240*/  MOV R4, UR4 ;  /* 0x0000000400047c02 */ /* 0x001fe40008000f00 */
[----:B------:R-:W-:Y:S01]  /*0250*/  ISETP.GE.AND P1, PT, R10, RZ, PT ;  /* 0x000000ff0a00720c */ /* 0x000fe20003f26270 */
[----:B-1----:R-:W-:Y:S01]  /*0260*/  IMAD.MOV.U32 R8, RZ, RZ, RZ ;  /* 0x000000ffff087224 */ /* 0x002fe200078e00ff */
[----:B---3--:R-:W-:-:S05]  /*0270*/  IADD3 R11, PT, PT, RZ, -R9, RZ ;  /* 0x80000009ff0b7210 */ /* 0x008fca0007ffe0ff */
[----:B------:R-:W-:-:S04]  /*0280*/  IMAD R11, R11, R12, RZ ;  /* 0x0000000c0b0b7224 */ /* 0x000fc800078e02ff */
[----:B------:R-:W-:Y:S01]  /*0290*/  IMAD.HI.U32 R9, R9, R11, R8 ;  /* 0x0000000b09097227 */ /* 0x000fe200078e0008 */
[----:B------:R-:W-:-:S03]  /*02a0*/  MOV R8, R13 ;  /* 0x0000000d00087202 */ /* 0x000fc60000000f00 */
[----:B------:R-:W-:Y:S02]  /*02b0*/  IMAD.MOV.U32 R13, RZ, RZ, R6 ;  /* 0x000000ffff0d7224 */ /* 0x000fe400078e0006 */
[----:B------:R-:W-:-:S04]  /*02c0*/  IMAD.HI.U32 R6, R9, R8, RZ ;  /* 0x0000000809067227 */ /* 0x000fc800078e00ff */
[----:B------:R-:W-:-:S04]  /*02d0*/  IMAD.HI.U32 R9, R9, R13, RZ ;  /* 0x0000000d09097227 */ /* 0x000fc800078e00ff */
[----:B------:R-:W-:Y:S01]  /*02e0*/  IMAD.MOV R11, RZ, RZ, -R6 ;  /* 0x000000ffff0b7224 */ /* 0x000fe200078e0a06 */
[----:B------:R-:W-:-:S03]  /*02f0*/  IADD3 R14, PT, PT, -R9, RZ, RZ ;  /* 0x000000ff090e7210 */ /* 0x000fc60007ffe1ff */
[C---:B------:R-:W-:Y:S02]  /*0300*/  IMAD R8, R12.reuse, R11, R8 ;  /* 0x0000000b0c087224 */ /* 0x040fe400078e0208 */
[----:B------:R-:W-:-:S03]  /*0310*/  IMAD R11, R12, R14, R13 ;  /* 0x0000000e0c0b7224 */ /* 0x000fc600078e020d */
[C---:B------:R-:W-:Y:S02]  /*0320*/  ISETP.GT.U32.AND P4, PT, R12.reuse, R8, PT ;  /* 0x000000080c00720c */ /* 0x040fe40003f84070 */
[----:B------:R-:W-:-:S11]  /*0330*/  ISETP.GT.U32.AND P5, PT, R12, R11, PT ;  /* 0x0000000b0c00720c */ /* 0x000fd60003fa4070 */
[--C-:B------:R-:W-:Y:S01]  /*0340*/  @!P4 IMAD.IADD R8, R8, 0x1, -R12.reuse ;  /* 0x000000010808c824 */ /* 0x100fe200078e0a0c */
[----:B------:R-:W-:Y:S01]  /*0350*/  @!P4 IADD3 R6, PT, PT, R6, 0x1, RZ ;  /* 0x000000010606c810 */ /* 0x000fe20007ffe0ff */
[----:B------:R-:W-:Y:S02]  /*0360*/  @!P5 IMAD.IADD R11, R11, 0x1, -R12 ;  /* 0x000000010b0bd824 */ /* 0x000fe400078e0a0c */
[----:B------:R-:W-:Y:S01]  /*0370*/  @!P5 VIADD R9, R9, 0x1 ;  /* 0x000000010909d836 */ /* 0x000fe20000000000 */
[-C--:B------:R-:W-:Y:S01]  /*0380*/  ISETP.GE.U32.AND P2, PT, R8, R12.reuse, PT ;  /* 0x0000000c0800720c */ /* 0x080fe20003f46070 */
[----:B------:R-:W-:Y:S01]  /*0390*/  IMAD.MOV.U32 R8, RZ, RZ, RZ ;  /* 0x000000ffff087224 */ /* 0x000fe200078e00ff */
[----:B------:R-:W-:-:S11]  /*03a0*/  ISETP.GE.U32.AND P3, PT, R11, R12, PT ;  /* 0x0000000c0b00720c */ /* 0x000fd60003f66070 */
[----:B------:R-:W-:Y:S01]  /*03b0*/  @P2 VIADD R6, R6, 0x1 ;  /* 0x0000000106062836 */ /* 0x000fe20000000000 */
[----:B------:R-:W-:Y:S02]  /*03c0*/  ISETP.NE.AND P2, PT, R7, RZ, PT ;  /* 0x000000ff0700720c */ /* 0x000fe40003f45270 */
[----:B------:R-:W-:Y:S01]  /*03d0*/  @P3 IADD3 R9, PT, PT, R9, 0x1, RZ ;  /* 0x0000000109093810 */ /* 0x000fe20007ffe0ff */
[----:B------:R-:W-:Y:S01]  /*03e0*/  @!P0 IMAD.MOV R6, RZ, RZ, -R6 ;  /* 0x000000ffff068224 */ /* 0x000fe200078e0a06 */
[----:B------:R-:W-:Y:S02]  /*03f0*/  LOP3.LUT R7, RZ, R7, RZ, 0x33, !PT ;  /* 0x00000007ff077212 */ /* 0x000fe400078e33ff */
[----:B------:R-:W-:Y:S01]  /*0400*/  ISETP.GE.AND P0, PT, R4, 0x1, PT ;  /* 0x000000010400780c */ /* 0x000fe20003f06270 */
[----:B------:R-:W-:Y:S01]  /*0410*/  @!P1 IMAD.MOV R9, RZ, RZ, -R9 ;  /* 0x000000ffff099224 */ /* 0x000fe200078e0a09 */
[----:B------:R-:W-:-:S04]  /*0420*/  SEL R6, R7, R6, !P2 ;  /* 0x0000000607067207 */ /* 0x000fc80005000000 */
[----:B------:R-:W-:-:S04]  /*0430*/  SEL R7, R7, R9, !P2 ;  /* 0x0000000907077207 */ /* 0x000fc80005000000 */
[----:B------:R-:W-:-:S13]  /*0440*/  ISETP.GE.OR P0, PT, R6, R7, !P0 ;  /* 0x000000070600720c */ /* 0x000fda0004706670 */
[----:B--2---:R-:W-:Y:S05]  /*0450*/  @P0 BRA `(.L_x_1) ;  /* 0x0000000400d40947 */ /* 0x004fea0003800000 */
[----:B------:R-:W0:Y:S01]  /*0460*/  LDC.64 R14, c[0x0][0x380] ;  /* 0x0000e000ff0e7b82 */ /* 0x000e220000000a00 */
[C---:B------:R-:W-:Y:S01]  /*0470*/  LOP3.LUT R13, R4.reuse, 0x7, RZ, 0xc0, !PT ;  /* 0x00000007040d7812 */ /* 0x040fe200078ec0ff */
[----:B------:R-:W-:Y:S01]  /*0480*/  IMAD R11, R3, UR9, R0 ;  /* 0x00000009030b7c24 */ /* 0x000fe2000f8e0200 */
[C---:B------:R-:W-:Y:S01]  /*0490*/  LOP3.LUT R9, R4.reuse, 0x7ffffff0, RZ, 0xc0, !PT ;  /* 0x7ffffff004097812 */ /* 0x040fe200078ec0ff */
[----:B------:R-:W-:Y:S01]  /*04a0*/  IMAD.MOV.U32 R8, RZ, RZ, RZ ;  /* 0x000000ffff087224 */ /* 0x000fe200078e00ff */
[C---:B------:R-:W-:Y:S01]  /*04b0*/  LOP3.LUT R18, R4.reuse, 0xf, RZ, 0xc0, !PT ;  /* 0x0000000f04127812 */ /* 0x040fe200078ec0ff */
[----:B------:R-:W-:Y:S01]  /*04c0*/  VIADD R5, R13, 0xffffffff ;  /* 0xffffffff0d057836 */ /* 0x000fe20000000000 */
[----:B------:R-:W-:Y:S01]  /*04d0*/  LOP3.LUT R10, R4, 0x3, RZ, 0xc0, !PT ;  /* 0x00000003040a7812 */ /* 0x000fe200078ec0ff */
[----:B------:R-:W-:-:S03]  /*04e0*/  IMAD.MOV R12, RZ, RZ, -R9 ;  /* 0x000000ffff0c7224 */ /* 0x000fc600078e0a09 */
[----:B------:R-:W-:Y:S02]  /*04f0*/  ISETP.GE.U32.AND P1, PT, R5, 0x3, PT ;  /* 0x000000030500780c */ /* 0x000fe40003f26070 */
[----:B0-----:R-:W-:-:S04]  /*0500*/  IADD3 R14, P0, PT, R14, 0x20, RZ ;  /* 0x000000200e0e7810 */ /* 0x001fc80007f1e0ff */
[----:B------:R-:W-:-:S09]  /*0510*/  IADD3.X R15, PT, PT, RZ, R15, RZ, P0, !PT ;  /* 0x0000000fff0f7210 */ /* 0x000fd200007fe4ff */
.L_x_7:
[----:B------:R-:W0:Y:S01]  /*0520*/  LDCU.64 UR4, c[0x0][0x398] ;  /* 0x00007300ff0477ac */ /* 0x000e220008000a00 */
[----:B------:R-:W-:Y:S02]  /*0530*/  HFMA2 R20, -RZ, RZ, 0, 0 ;  /* 0x00000000ff147431 */ /* 0x000fe400000001ff */
[----:B0-----:R-:W-:Y:S01]  /*0540*/  IMAD.U32 R4, RZ, RZ, UR5 ;  /* 0x00000005ff047e24 */ /* 0x001fe2000f8e00ff */
[----:B------:R-:W-:-:S04]  /*0550*/  MOV R5, UR4 ;  /* 0x0000000400057c02 */ /* 0x000fc80008000f00 */
[----:B------:R-:W-:Y:S01]  /*0560*/  ISETP.GE.U32.AND P2, PT, R4, 0x10, PT ;  /* 0x000000100400780c */ /* 0x000fe20003f46070 */
[----:B------:R-:W-:Y:S02]  /*0570*/  IMAD R19, R11, R5, R6 ;  /* 0x000000050b137224 */ /* 0x000fe400078e0206 */
[----:B------:R-:W-:Y:S02]  /*0580*/  VIADD R6, R6, 0x1 ;  /* 0x0000000106067836 */ /* 0x000fe40000000000 */
[----:B------:R-:W-:-:S03]  /*0590*/  IMAD R19, R19, R4, RZ ;  /* 0x0000000413137224 */ /* 0x000fc600078e02ff */
[----:B------:R-:W-:-:S05]  /*05a0*/  ISETP.NE.AND P0, PT, R6, R7, PT ;  /* 0x000000070600720c */ /* 0x000fca0003f05270 */
[----:B------:R-:W-:Y:S08]  /*05b0*/  @!P2 BRA `(.L_x_2) ;  /* 0x0000000000a0a947 */ /* 0x000ff00003800000 */
[----:B------:R-:W-:Y:S02]  /*05c0*/  IMAD.MOV.U32 R21, RZ, RZ, R19 ;  /* 0x000000ffff157224 */ /* 0x000fe400078e0013 */
[----:B------:R-:W-:-:S07]  /*05d0*/  IMAD.MOV.U32 R20, RZ, RZ, R12 ;  /* 0x000000ffff147224 */ /* 0x000fce00078e000c */
.L_x_3:
[----:B------:R-:W-:-:S05]  /*05e0*/  IMAD.WIDE R16, R21, 0x4, R14 ;  /* 0x0000000415107825 */ /* 0x000fca00078e020e */
[----:B------:R-:W2:Y:S04]  /*05f0*/  LDG.E R25, desc[UR6][R16.64+-0x20] ;  /* 0xffffe00610197981 */ /* 0x000ea8000c1e1900 */
[----:B------:R-:W3:Y:S04]  /*0600*/  LDG.E R26, desc[UR6][R16.64+-0x1c] ;  /* 0xffffe406101a7981 */ /* 0x000ee8000c1e1900 */
[----:B------:R-:W4:Y:S04]  /*0610*/  LDG.E R24, desc[UR6][R16.64+-0x18] ;  /* 0xffffe80610187981 */ /* 0x000f28000c1e1900 */
[----:B------:R-:W5:Y:S04]  /*0620*/  LDG.E R23, desc[UR6][R16.64+-0x14] ;  /* 0xffffec0610177981 */ /* 0x000f68000c1e1900 */
[----:B------:R-:W5:Y:S01]  /*0630*/  LDG.E R22, desc[UR6][R16.64+-0x10] ;  /* 0xfffff00610167981 */ /* 0x000f62000c1e1900 */
[----:B--2---:R-:W-:-:S03]  /*0640*/  FADD R25, R25, R8 ;  /* 0x0000000819197221 */ /* 0x004fc60000000000 */
[----:B------:R-:W2:Y:S01]  /*0650*/  LDG.E R8, desc[UR6][R16.64+-0xc] ;  /* 0xfffff40610087981 */ /* 0x000ea2000c1e1900 */
[----:B---3--:R-:W-:-:S03]  /*0660*/  FADD R27, R25, R26 ;  /* 0x0000001a191b7221 */ /* 0x008fc60000000000 */
[----:B------:R-:W3:Y:S01]  /*0670*/  LDG.E R25, desc[UR6][R16.64+-0x8] ;  /* 0xfffff80610197981 */ /* 0x000ee2000c1e1900 */
[----:B----4-:R-:W-:-:S03]  /*0680*/  FADD R26, R27, R24 ;  /* 0x000000181b1a7221 */ /* 0x010fc60000000000 */
[----:B------:R-:W4:Y:S01]  /*0690*/  LDG.E R24, desc[UR6][R16.64+-0x4] ;  /* 0xfffffc0610187981 */ /* 0x000f22000c1e1900 */
[----:B-----5:R-:W-:-:S03]  /*06a0*/  FADD R27, R26, R23 ;  /* 0x000000171a1b7221 */ /* 0x020fc60000000000 */
[----:B------:R-:W5:Y:S01]  /*06b0*/  LDG.E R23, desc[UR6][R16.64] ;  /* 0x0000000610177981 */ /* 0x000f62000c1e1900 */
[----:B------:R-:W-:-:S03]  /*06c0*/  FADD R27, R27, R22 ;  /* 0x000000161b1b7221 */ /* 0x000fc60000000000 */
        /* <DEDUP_REMOVED lines=10> */
[----:B------:R-:W5:Y:S04]  /*0770*/  LDG.E R22, desc[UR6][R16.64+0x18] ;  /* 0x0000180610167981 */ /* 0x000f68000c1e1900 */
[----:B------:R-:W5:Y:S01]  /*0780*/  LDG.E R26, desc[UR6][R16.64+0x1c] ;  /* 0x00001c06101a7981 */ /* 0x000f62000c1e1900 */
[----:B------:R-:W-:Y:S01]  /*0790*/  IADD3 R20, PT, PT, R20, 0x10, RZ ;  /* 0x0000001014147810 */ /* 0x000fe20007ffe0ff */
[----:B------:R-:W-:-:S03]  /*07a0*/  VIADD R21, R21, 0x10 ;  /* 0x0000001015157836 */ /* 0x000fc60000000000 */
[----:B------:R-:W-:Y:S01]  /*07b0*/  ISETP.NE.AND P2, PT, R20, RZ, PT ;  /* 0x000000ff1400720c */ /* 0x000fe20003f45270 */
[----:B--2---:R-:W-:-:S04]  /*07c0*/  FADD R8, R27, R8 ;  /* 0x000000081b087221 */ /* 0x004fc80000000000 */
[----:B---3--:R-:W-:-:S04]  /*07d0*/  FADD R25, R8, R25 ;  /* 0x0000001908197221 */ /* 0x008fc80000000000 */
[----:B----4-:R-:W-:-:S04]  /*07e0*/  FADD R24, R25, R24 ;  /* 0x0000001819187221 */ /* 0x010fc80000000000 */
[----:B-----5:R-:W-:-:S04]  /*07f0*/  FADD R23, R24, R23 ;  /* 0x0000001718177221 */ /* 0x020fc80000000000 */
[----:B------:R-:W-:-:S04]  /*0800*/  FADD R23, R23, R22 ;  /* 0x0000001617177221 */ /* 0x000fc80000000000 */
[----:B------:R-:W-:Y:S01]  /*0810*/  FADD R8, R23, R26 ;  /* 0x0000001a17087221 */ /* 0x000fe20000000000 */
[----:B------:R-:W-:Y:S06]  /*0820*/  @P2 BRA `(.L_x_3) ;  /* 0xfffffffc006c2947 */ /* 0x000fec000383ffff */
[----:B------:R-:W-:-:S07]  /*0830*/  MOV R20, R9 ;  /* 0x0000000900147202 */ /* 0x000fce0000000f00 */
.L_x_2:
[----:B------:R-:W-:-:S13]  /*0840*/  ISETP.NE.AND P2, PT, R18, RZ, PT ;  /* 0x000000ff1200720c */ /* 0x000fda0003f45270 */
[----:B------:R-:W-:Y:S05]  /*0850*/  @!P2 BRA `(.L_x_4) ;  /* 0x0000000000d0a947 */ /* 0x000fea0003800000 */
[----:B------:R-:W-:Y:S01]  /*0860*/  VIADD R16, R18, 0xffffffff ;  /* 0xffffffff12107836 */ /* 0x000fe20000000000 */
[----:B------:R-:W-:-:S04]  /*0870*/  ISETP.NE.AND P3, PT, R13, RZ, PT ;  /* 0x000000ff0d00720c */ /* 0x000fc80003f65270 */
[----:B------:R-:W-:-:S13]  /*0880*/  ISETP.GE.U32.AND P2, PT, R16, 0x7, PT ;  /* 0x000000071000780c */ /* 0x000fda0003f46070 */
[----:B------:R-:W-:Y:S05]  /*0890*/  @!P2 BRA `(.L_x_5) ;  /* 0x000000000050a947 */ /* 0x000fea0003800000 */
[----:B------:R-:W0:Y:S01]  /*08a0*/  LDC.64 R16, c[0x0][0x380] ;  /* 0x0000e000ff107b82 */ /* 0x000e220000000a00 */
[----:B------:R-:W-:-:S05]  /*08b0*/  IADD3 R21, PT, PT, R19, R20, RZ ;  /* 0x0000001413157210 */ /* 0x000fca0007ffe0ff */
[----:B0-----:R-:W-:-:S05]  /*08c0*/  IMAD.WIDE R16, R21, 0x4, R16 ;  /* 0x0000000415107825 */ /* 0x001fca00078e0210 */
[----:B------:R-:W2:Y:S04]  /*08d0*/  LDG.E R25, desc[UR6][R16.64] ;  /* 0x0000000610197981 */ /* 0x000ea8000c1e1900 */
[----:B------:R-:W3:Y:S04]  /*08e0*/  LDG.E R27, desc[UR6][R16.64+0x4] ;  /* 0x00000406101b7981 */ /* 0x000ee8000c1e1900 */
[----:B------:R-:W4:Y:S04]  /*08f0*/  LDG.E R24, desc[UR6][R16.64+0x8] ;  /* 0x0000080610187981 */ /* 0x000f28000c1e1900 */
[----:B------:R-:W5:Y:S04]  /*0900*/  LDG.E R23, desc[UR6][R16.64+0xc] ;  /* 0x00000c0610177981 */ /* 0x000f68000c1e1900 */
[----:B------:R-:W5:Y:S04]  /*0910*/  LDG.E R22, desc[UR6][R16.64+0x10] ;  /* 0x0000100610167981 */ /* 0x000f68000c1e1900 */
[----:B------:R-:W5:Y:S01]  /*0920*/  LDG.E R21, desc[UR6][R16.64+0x14] ;  /* 0x0000140610157981 */ /* 0x000f62000c1e1900 */
[----:B--2---:R-:W-:-:S03]  /*0930*/  FADD R26, R8, R25 ;  /* 0x00000019081a7221 */ /* 0x004fc60000000000 */
[----:B------:R-:W2:Y:S04]  /*0940*/  LDG.E R8, desc[UR6][R16.64+0x18] ;  /* 0x0000180610087981 */ /* 0x000ea8000c1e1900 */
[----:B------:R-:W2:Y:S01]  /*0950*/  LDG.E R25, desc[UR6][R16.64+0x1c] ;  /* 0x00001c0610197981 */ /* 0x000ea2000c1e1900 */
[----:B---3--:R-:W-:Y:S01]  /*0960*/  FADD R27, R26, R27 ;  /* 0x0000001b1a1b7221 */ /* 0x008fe20000000000 */
[----:B------:R-:W-:-:S03]  /*0970*/  VIADD R20, R20, 0x8 ;  /* 0x0000000814147836 */ /* 0x000fc60000000000 */
[----:B----4-:R-:W-:-:S04]  /*0980*/  FADD R24, R27, R24 ;  /* 0x000000181b187221 */ /* 0x010fc80000000000 */
[----:B-----5:R-:W-:-:S04]  /*0990*/  FADD R23, R24, R23 ;  /* 0x0000001718177221 */ /* 0x020fc80000000000 */
[----:B------:R-:W-:-:S04]  /*09a0*/  FADD R22, R23, R22 ;  /* 0x0000001617167221 */ /* 0x000fc80000000000 */
[----:B------:R-:W-:-:S04]  /*09b0*/  FADD R21, R22, R21 ;  /* 0x0000001516157221 */ /* 0x000fc80000000000 */
[----:B--2---:R-:W-:-:S04]  /*09c0*/  FADD R8, R21, R8 ;  /* 0x0000000815087221 */ /* 0x004fc80000000000 */
[----:B------:R-:W-:-:S07]  /*09d0*/  FADD R8, R8, R25 ;  /* 0x0000001908087221 */ /* 0x000fce0000000000 */
.L_x_5:
[----:B------:R-:W-:Y:S05]  /*09e0*/  @!P3 BRA `(.L_x_4) ;  /* 0x00000000006cb947 */ /* 0x000fea0003800000 */
[----:B------:R-:W-:Y:S01]  /*09f0*/  ISETP.NE.AND P2, PT, R10, RZ, PT ;  /* 0x000000ff0a00720c */ /* 0x000fe20003f45270 */
[----:B------:R-:W-:-:S12]  /*0a00*/  @!P1 BRA `(.L_x_6) ;  /* 0x0000000000309947 */ /* 0x000fd80003800000 */
[----:B------:R-:W0:Y:S01]  /*0a10*/  LDC.64 R16, c[0x0][0x380] ;  /* 0x0000e000ff107b82 */ /* 0x000e220000000a00 */
[----:B------:R-:W-:-:S05]  /*0a20*/  IADD3 R21, PT, PT, R19, R20, RZ ;  /* 0x0000001413157210 */ /* 0x000fca0007ffe0ff */
[----:B0-----:R-:W-:-:S05]  /*0a30*/  IMAD.WIDE R16, R21, 0x4, R16 ;  /* 0x0000000415107825 */ /* 0x001fca00078e0210 */
[----:B------:R-:W2:Y:S04]  /*0a40*/  LDG.E R21, desc[UR6][R16.64] ;  /* 0x0000000610157981 */ /* 0x000ea8000c1e1900 */
[----:B------:R-:W3:Y:S04]  /*0a50*/  LDG.E R22, desc[UR6][R16.64+0x4] ;  /* 0x0000040610167981 */ /* 0x000ee8000c1e1900 */
[----:B------:R-:W4:Y:S04]  /*0a60*/  LDG.E R24, desc[UR6][R16.64+0x8] ;  /* 0x0000080610187981 */ /* 0x000f28000c1e1900 */
[----:B------:R-:W5:Y:S01]  /*0a70*/  LDG.E R26, desc[UR6][R16.64+0xc] ;  /* 0x00000c06101a7981 */ /* 0x000f62000c1e1900 */
[----:B------:R-:W-:-:S02]  /*0a80*/  VIADD R20, R20, 0x4 ;  /* 0x0000000414147836 */ /* 0x000fc40000000000 */
[----:B--2---:R-:W-:-:S04]  /*0a90*/  FADD R21, R8, R21 ;  /* 0x0000001508157221 */ /* 0x004fc80000000000 */
[----:B---3--:R-:W-:-:S04]  /*0aa0*/  FADD R21, R21, R22 ;  /* 0x0000001615157221 */ /* 0x008fc80000000000 */
[----:B----4-:R-:W-:-:S04]  /*0ab0*/  FADD R21, R21, R24 ;  /* 0x0000001815157221 */ /* 0x010fc80000000000 */
[----:B-----5:R-:W-:-:S07]  /*0ac0*/  FADD R8, R21, R26 ;  /* 0x0000001a15087221 */ /* 0x020fce0000000000 */
.L_x_6:
[----:B------:R-:W-:Y:S05]  /*0ad0*/  @!P2 BRA `(.L_x_4) ;  /* 0x000000000030a947 */ /* 0x000fea0003800000 */
[----:B------:R-:W0:Y:S01]  /*0ae0*/  LDC.64 R16, c[0x0][0x380] ;  /* 0x0000e000ff107b82 */ /* 0x000e220000000a00 */
[----:B------:R-:W-:-:S05]  /*0af0*/  IADD3 R19, PT, PT, R19, R20, RZ ;  /* 0x0000001413137210 */ /* 0x000fca0007ffe0ff */
[----:B0-----:R-:W-:-:S05]  /*0b00*/  IMAD.WIDE R16, R19, 0x4, R16 ;  /* 0x0000000413107825 */ /* 0x001fca00078e0210 */
[----:B------:R-:W2:Y:S01]  /*0b10*/  LDG.E R19, desc[UR6][R16.64] ;  /* 0x0000000610137981 */ /* 0x000ea2000c1e1900 */
[----:B------:R-:W-:Y:S01]  /*0b20*/  ISETP.NE.AND P2, PT, R10, 0x1, PT ;  /* 0x000000010a00780c */ /* 0x000fe20003f45270 */
[----:B--2---:R-:W-:-:S12]  /*0b30*/  FADD R8, R8, R19 ;  /* 0x0000001308087221 */ /* 0x004fd80000000000 */
[----:B------:R-:W-:Y:S05]  /*0b40*/  @!P2 BRA `(.L_x_4) ;  /* 0x000000000014a947 */ /* 0x000fea0003800000 */
[----:B------:R-:W-:Y:S01]  /*0b50*/  ISETP.NE.AND P2, PT, R10, 0x2, PT ;  /* 0x000000020a00780c */ /* 0x000fe20003f45270 */
[----:B------:R-:W2:-:S12]  /*0b60*/  LDG.E R19, desc[UR6][R16.64+0x4] ;  /* 0x0000040610137981 */ /* 0x000e98000c1e1900 */
[----:B------:R-:W3:Y:S01]  /*0b70*/  @P2 LDG.E R21, desc[UR6][R16.64+0x8] ;  /* 0x0000080610152981 */ /* 0x000ee2000c1e1900 */
[----:B--2---:R-:W-:-:S04]  /*0b80*/  FADD R8, R8, R19 ;  /* 0x0000001308087221 */ /* 0x004fc80000000000 */
[----:B---3--:R-:W-:-:S07]  /*0b90*/  @P2 FADD R8, R8, R21 ;  /* 0x0000001508082221 */ /* 0x008fce0000000000 */
.L_x_4:
[----:B------:R-:W-:Y:S05]  /*0ba0*/  @P0 BRA `(.L_x_7) ;  /* 0xfffffff8005c0947 */ /* 0x000fea000383ffff */
.L_x_1:
[----:B------:R-:W-:Y:S05]  /*0bb0*/  BSYNC.RECONVERGENT B0 ;  /* 0x0000000000007941 */ /* 0x000fea0003800200 */
.L_x_0:
[----:B------:R-:W-:Y:S01]  /*0bc0*/  IMAD R4, R5, R4, RZ ;  /* 0x0000000405047224 */ /* 0x000fe200078e02ff */
[----:B------:R-:W-:Y:S04]  /*0bd0*/  BSSY.RECONVERGENT B0, `(.L_x_8) ;  /* 0x000000d000007945 */ /* 0x000fe80003800200 */
[----:B------:R-:W-:-:S04]  /*0be0*/  I2FP.F32.S32 R4, R4 ;  /* 0x0000000400047245 */ /* 0x000fc80000201400 */
[----:B------:R-:W0:Y:S08]  /*0bf0*/  MUFU.RCP R5, R4 ;  /* 0x0000000400057308 */ /* 0x000e300000001000 */
[----:B------:R-:W1:Y:S01]  /*0c00*/  FCHK P0, R8, R4 ;  /* 0x0000000408007302 */ /* 0x000e620000000000 */
[----:B0-----:R-:W-:-:S04]  /*0c10*/  FFMA R6, -R4, R5, 1 ;  /* 0x3f80000004067423 */ /* 0x001fc80000000105 */
[----:B------:R-:W-:-:S04]  /*0c20*/  FFMA R5, R5, R6, R5 ;  /* 0x0000000605057223 */ /* 0x000fc80000000005 */
[----:B------:R-:W-:-:S04]  /*0c30*/  FFMA R7, R5, R8, RZ ;  /* 0x0000000805077223 */ /* 0x000fc800000000ff */
[----:B------:R-:W-:-:S04]  /*0c40*/  FFMA R6, -R4, R7, R8 ;  /* 0x0000000704067223 */ /* 0x000fc80000000108 */
[----:B------:R-:W-:Y:S01]  /*0c50*/  FFMA R7, R5, R6, R7 ;  /* 0x0000000605077223 */ /* 0x000fe20000000007 */
[----:B-1----:R-:W-:Y:S06]  /*0c60*/  @!P0 BRA `(.L_x_9) ;  /* 0x00000000000c8947 */ /* 0x002fec0003800000 */
[----:B------:R-:W-:-:S07]  /*0c70*/  MOV R6, 0xc90 ;  /* 0x00000c9000067802 */ /* 0x000fce0000000f00 */
[----:B------:R-:W-:Y:S05]  /*0c80*/  CALL.REL.NOINC `($__internal_0_$__cuda_sm3x_div_rn_noftz_f32_slowpath) ;  /* 0x00000000002c7944 */ /* 0x000fea0003c00000 */
[----:B------:R-:W-:-:S07]  /*0c90*/  IMAD.MOV.U32 R7, RZ, RZ, R4 ;  /* 0x000000ffff077224 */ /* 0x000fce00078e0004 */
.L_x_9:
[----:B------:R-:W-:Y:S05]  /*0ca0*/  BSYNC.RECONVERGENT B0 ;  /* 0x0000000000007941 */ /* 0x000fea0003800200 */
.L_x_8:
[----:B------:R-:W0:Y:S01]  /*0cb0*/  LDCU.64 UR4, c[0x0][0x3a0] ;  /* 0x00007400ff0477ac */ /* 0x000e220008000a00 */
[----:B------:R-:W1:Y:S01]  /*0cc0*/  LDC.64 R4, c[0x0][0x388] ;  /* 0x0000e200ff047b82 */ /* 0x000e620000000a00 */
[----:B------:R-:W2:Y:S01]  /*0cd0*/  LDCU UR8, c[0x0][0x394] ;  /* 0x00007280ff0877ac */ /* 0x000ea20008000800 */
[----:B0-----:R-:W-:Y:S01]  /*0ce0*/  UIMAD UR4, UR4, UR5, URZ ;  /* 0x00000005040472a4 */ /* 0x001fe2000f8e02ff */
[----:B--2---:R-:W-:-:S05]  /*0cf0*/  IMAD R3, R3, UR8, R0 ;  /* 0x0000000803037c24 */ /* 0x004fca000f8e0200 */
[----:B------:R-:W-:-:S04]  /*0d00*/  IMAD R3, R3, UR4, R2 ;  /* 0x0000000403037c24 */ /* 0x000fc8000f8e0202 */
[----:B-1----:R-:W-:-:S05]  /*0d10*/  IMAD.WIDE R2, R3, 0x4, R4 ;  /* 0x0000000403027825 */ /* 0x002fca00078e0204 */
[----:B------:R-:W-:Y:S01]  /*0d20*/  STG.E desc[UR6][R2.64], R7 ;  /* 0x0000000702007986 */ /* 0x000fe2000c101906 */
[----:B------:R-:W-:Y:S05]  /*0d30*/  EXIT ;  /* 0x000000000000794d */ /* 0x000fea0003800000 */
        .weak           $__internal_0_$__cuda_sm3x_div_rn_noftz_f32_slowpath
        .type           $__internal_0_$__cuda_sm3x_div_rn_noftz_f32_slowpath,@function
        .size           $__internal_0_$__cuda_sm3x_div_rn_noftz_f32_slowpath,(.L_x_22 - $__internal_0_$__cuda_sm3x_div_rn_noftz_f32_slowpath)
$__internal_0_$__cuda_sm3x_div_rn_noftz_f32_slowpath:
[----:B------:R-:W-:Y:S01]  /*0d40*/  SHF.R.U32.HI R7, RZ, 0x17, R4 ;  /* 0x00000017ff077819 */ /* 0x000fe20000011604 */
[----:B------:R-:W-:Y:S01]  /*0d50*/  BSSY.RECONVERGENT B1, `(.L_x_10) ;  /* 0x0000063000017945 */ /* 0x000fe20003800200 */
[----:B------:R-:W-:Y:S02]  /*0d60*/  SHF.R.U32.HI R5, RZ, 0x17, R8 ;  /* 0x00000017ff057819 */ /* 0x000fe40000011608 */
[----:B------:R-:W-:Y:S02]  /*0d70*/  LOP3.LUT R7, R7, 0xff, RZ, 0xc0, !PT ;  /* 0x000000ff07077812 */ /* 0x000fe400078ec0ff */
[----:B------:R-:W-:Y:S02]  /*0d80*/  LOP3.LUT R12, R5, 0xff, RZ, 0xc0, !PT ;  /* 0x000000ff050c7812 */ /* 0x000fe400078ec0ff */
[----:B------:R-:W-:Y:S02]  /*0d90*/  IADD3 R10, PT, PT, R7, -0x1, RZ ;  /* 0xffffffff070a7810 */ /* 0x000fe40007ffe0ff */
[----:B------:R-:W-:Y:S01]  /*0da0*/  MOV R5, R4 ;  /* 0x0000000400057202 */ /* 0x000fe20000000f00 */
[----:B------:R-:W-:Y:S01]  /*0db0*/  VIADD R11, R12, 0xffffffff ;  /* 0xffffffff0c0b7836 */ /* 0x000fe20000000000 */
[----:B------:R-:W-:-:S04]  /*0dc0*/  ISETP.GT.U32.AND P0, PT, R10, 0xfd, PT ;  /* 0x000000fd0a00780c */ /* 0x000fc80003f04070 */
[----:B------:R-:W-:-:S13]  /*0dd0*/  ISETP.GT.U32.OR P0, PT, R11, 0xfd, P0 ;  /* 0x000000fd0b00780c */ /* 0x000fda0000704470 */
[----:B------:R-:W-:Y:S01]  /*0de0*/  @!P0 IMAD.MOV.U32 R9, RZ, RZ, RZ ;  /* 0x000000ffff098224 */ /* 0x000fe200078e00ff */
[----:B------:R-:W-:Y:S06]  /*0df0*/  @!P0 BRA `(.L_x_11) ;  /* 0x00000000005c8947 */ /* 0x000fec0003800000 */
[----:B------:R-:W-:Y:S02]  /*0e00*/  FSETP.GTU.FTZ.AND P0, PT, |R8|, +INF , PT ;  /* 0x7f8000000800780b */ /* 0x000fe40003f1c200 */
[----:B------:R-:W-:-:S04]  /*0e10*/  FSETP.GTU.FTZ.AND P1, PT, |R4|, +INF , PT ;  /* 0x7f8000000400780b */ /* 0x000fc80003f3c200 */
[----:B------:R-:W-:-:S13]  /*0e20*/  PLOP3.LUT P0, PT, P0, P1, PT, 0xf8, 0x8f ;  /* 0x00000000008f781c */ /* 0x000fda0000703f70 */
[----:B------:R-:W-:Y:S05]  /*0e30*/  @P0 BRA `(.L_x_12) ;  /* 0x00000004004c0947 */ /* 0x000fea0003800000 */
[----:B------:R-:W-:-:S13]  /*0e40*/  LOP3.LUT P0, RZ, R5, 0x7fffffff, R8, 0xc8, !PT ;  /* 0x7fffffff05ff7812 */ /* 0x000fda000780c808 */
[----:B------:R-:W-:Y:S05]  /*0e50*/  @!P0 BRA `(.L_x_13) ;  /* 0x00000004003c8947 */ /* 0x000fea0003800000 */
[----:B------:R-:W-:Y:S02]  /*0e60*/  FSETP.NEU.FTZ.AND P1, PT, |R8|, +INF , PT ;  /* 0x7f8000000800780b */ /* 0x000fe40003f3d200 */
[----:B------:R-:W-:Y:S02]  /*0e70*/  FSETP.NEU.FTZ.AND P0, PT, |R4|, +INF , PT ;  /* 0x7f8000000400780b */ /* 0x000fe40003f1d200 */
[----:B------:R-:W-:-:S11]  /*0e80*/  FSETP.NEU.FTZ.AND P2, PT, |R8|, +INF , PT ;  /* 0x7f8000000800780b */ /* 0x000fd60003f5d200 */
[----:B------:R-:W-:Y:S05]  /*0e90*/  @!P0 BRA !P1, `(.L_x_13) ;  /* 0x00000004002c8947 */ /* 0x000fea0004800000 */
[----:B------:R-:W-:-:S04]  /*0ea0*/  LOP3.LUT P1, RZ, R8, 0x7fffffff, RZ, 0xc0, !PT ;  /* 0x7fffffff08ff7812 */ /* 0x000fc8000782c0ff */
[----:B------:R-:W-:-:S13]  /*0eb0*/  PLOP3.LUT P0, PT, P0, P1, PT, 0x2f, 0xf2 ;  /* 0x0000000000f2781c */ /* 0x000fda0000702577 */
[----:B------:R-:W-:Y:S05]  /*0ec0*/  @P0 BRA `(.L_x_14) ;  /* 0x0000000400180947 */ /* 0x000fea0003800000 */
[----:B------:R-:W-:-:S04]  /*0ed0*/  LOP3.LUT P0, RZ, R5, 0x7fffffff, RZ, 0xc0, !PT ;  /* 0x7fffffff05ff7812 */ /* 0x000fc8000780c0ff */
[----:B------:R-:W-:-:S13]  /*0ee0*/  PLOP3.LUT P0, PT, P2, P0, PT, 0x2f, 0xf2 ;  /* 0x0000000000f2781c */ /* 0x000fda0001700577 */
[----:B------:R-:W-:Y:S05]  /*0ef0*/  @P0 BRA `(.L_x_15) ;  /* 0x0000000400000947 */ /* 0x000fea0003800000 */
[----:B------:R-:W-:Y:S02]  /*0f00*/  ISETP.GE.AND P0, PT, R11, RZ, PT ;  /* 0x000000ff0b00720c */ /* 0x000fe40003f06270 */
[----:B------:R-:W-:-:S11]  /*0f10*/  ISETP.GE.AND P1, PT, R10, RZ, PT ;  /* 0x000000ff0a00720c */ /* 0x000fd60003f26270 */
[----:B------:R-:W-:Y:S01]  /*0f20*/  @P0 MOV R9, RZ ;  /* 0x000000ff00090202 */ /* 0x000fe20000000f00 */
[----:B------:R-:W-:Y:S02]  /*0f30*/  @!P0 IMAD.MOV.U32 R9, RZ, RZ, -0x40 ;  /* 0xffffffc0ff098424 */ /* 0x000fe400078e00ff */
[----:B------:R-:W-:Y:S01]  /*0f40*/  @!P0 FFMA R8, R8, 1.84467440737095516160e+19, RZ ;  /* 0x5f80000008088823 */ /* 0x000fe200000000ff */
[----:B------:R-:W-:Y:S02]  /*0f50*/  @!P1 FFMA R5, R4, 1.84467440737095516160e+19, RZ ;  /* 0x5f80000004059823 */ /* 0x000fe400000000ff */
[----:B------:R-:W-:-:S07]  /*0f60*/  @!P1 IADD3 R9, PT, PT, R9, 0x40, RZ ;  /* 0x0000004009099810 */ /* 0x000fce0007ffe0ff */
.L_x_11:
[----:B------:R-:W-:Y:S01]  /*0f70*/  LEA R4, R7, 0xc0800000, 0x17 ;  /* 0xc080000007047811 */ /* 0x000fe200078eb8ff */
[----:B------:R-:W-:Y:S04]  /*0f80*/  BSSY.RECONVERGENT B2, `(.L_x_16) ;  /* 0x0000036000027945 */ /* 0x000fe80003800200 */
[----:B------:R-:W-:Y:S01]  /*0f90*/  IMAD.IADD R10, R5, 0x1, -R4 ;  /* 0x00000001050a7824 */ /* 0x000fe200078e0a04 */
[----:B------:R-:W-:-:S03]  /*0fa0*/  IADD3 R5, PT, PT, R12, -0x7f, RZ ;  /* 0xffffff810c057810 */ /* 0x000fc60007ffe0ff */
[----:B------:R-:W0:Y:S01]  /*0fb0*/  MUFU.RCP R11, R10 ;  /* 0x0000000a000b7308 */ /* 0x000e220000001000 */
[----:B------:R-:W-:Y:S01]  /*0fc0*/  FADD.FTZ R13, -R10, -RZ ;  /* 0x800000ff0a0d7221 */ /* 0x000fe20000010100 */
[----:B------:R-:W-:-:S03]  /*0fd0*/  IMAD R4, R5, -0x800000, R8 ;  /* 0xff80000005047824 */ /* 0x000fc600078e0208 */
[----:B0-----:R-:W-:-:S04]  /*0fe0*/  FFMA R12, R11, R13, 1 ;  /* 0x3f8000000b0c7423 */ /* 0x001fc8000000000d */
[----:B------:R-:W-:-:S04]  /*0ff0*/  FFMA R15, R11, R12, R11 ;  /* 0x0000000c0b0f7223 */ /* 0x000fc8000000000b */
[----:B------:R-:W-:-:S04]  /*1000*/  FFMA R8, R4, R15, RZ ;  /* 0x0000000f04087223 */ /* 0x000fc800000000ff */
[----:B------:R-:W-:-:S04]  /*1010*/  FFMA R11, R13, R8, R4 ;  /* 0x000000080d0b7223 */ /* 0x000fc80000000004 */
[----:B------:R-:W-:Y:S01]  /*1020*/  FFMA R12, R15, R11, R8 ;  /* 0x0000000b0f0c7223 */ /* 0x000fe20000000008 */
[----:B------:R-:W-:-:S03]  /*1030*/  IADD3 R8, PT, PT, R5, 0x7f, -R7 ;  /* 0x0000007f05087810 */ /* 0x000fc60007ffe807 */
[----:B------:R-:W-:Y:S02]  /*1040*/  FFMA R13, R13, R12, R4 ;  /* 0x0000000c0d0d7223 */ /* 0x000fe40000000004 */
[----:B------:R-:W-:Y:S02]  /*1050*/  IMAD.IADD R8, R8, 0x1, R9 ;  /* 0x0000000108087824 */ /* 0x000fe400078e0209 */
[----:B------:R-:W-:-:S05]  /*1060*/  FFMA R4, R15, R13, R12 ;  /* 0x0000000d0f047223 */ /* 0x000fca000000000c */
[----:B------:R-:W-:-:S04]  /*1070*/  SHF.R.U32.HI R5, RZ, 0x17, R4 ;  /* 0x00000017ff057819 */ /* 0x000fc80000011604 */
[----:B------:R-:W-:-:S04]  /*1080*/  LOP3.LUT R5, R5, 0xff, RZ, 0xc0, !PT ;  /* 0x000000ff05057812 */ /* 0x000fc800078ec0ff */
[----:B------:R-:W-:-:S05]  /*1090*/  IADD3 R9, PT, PT, R5, R8, RZ ;  /* 0x0000000805097210 */ /* 0x000fca0007ffe0ff */
[----:B------:R-:W-:-:S05]  /*10a0*/  VIADD R5, R9, 0xffffffff ;  /* 0xffffffff09057836 */ /* 0x000fca0000000000 */
[----:B------:R-:W-:-:S13]  /*10b0*/  ISETP.GE.U32.AND P0, PT, R5, 0xfe, PT ;  /* 0x000000fe0500780c */ /* 0x000fda0003f06070 */
[----:B------:R-:W-:Y:S05]  /*10c0*/  @!P0 BRA `(.L_x_17) ;  /* 0x0000000000808947 */ /* 0x000fea0003800000 */
[----:B------:R-:W-:-:S13]  /*10d0*/  ISETP.GT.AND P0, PT, R9, 0xfe, PT ;  /* 0x000000fe0900780c */ /* 0x000fda0003f04270 */
[----:B------:R-:W-:Y:S05]  /*10e0*/  @P0 BRA `(.L_x_18) ;  /* 0x00000000006c0947 */ /* 0x000fea0003800000 */
[----:B------:R-:W-:-:S13]  /*10f0*/  ISETP.GE.AND P0, PT, R9, 0x1, PT ;  /* 0x000000010900780c */ /* 0x000fda0003f06270 */
[----:B------:R-:W-:Y:S05]  /*1100*/  @P0 BRA `(.L_x_19) ;  /* 0x0000000000740947 */ /* 0x000fea0003800000 */
[----:B------:R-:W-:Y:S02]  /*1110*/  ISETP.GE.AND P0, PT, R9, -0x18, PT ;  /* 0xffffffe80900780c */ /* 0x000fe40003f06270 */
[----:B------:R-:W-:-:S11]  /*1120*/  LOP3.LUT R4, R4, 0x80000000, RZ, 0xc0, !PT ;  /* 0x8000000004047812 */ /* 0x000fd600078ec0ff */
[----:B------:R-:W-:Y:S05]  /*1130*/  @!P0 BRA `(.L_x_19) ;  /* 0x0000000000688947 */ /* 0x000fea0003800000 */
[-CC-:B------:R-:W-:Y:S01]  /*1140*/  FFMA.RZ R5, R15, R13.reuse, R12.reuse ;  /* 0x0000000d0f057223 */ /* 0x180fe2000000c00c */
[----:B------:R-:W-:Y:S01]  /*1150*/  IADD3 R10, PT, PT, R9, 0x20, RZ ;  /* 0x00000020090a7810 */ /* 0x000fe20007ffe0ff */
[-CC-:B------:R-:W-:Y:S01]  /*1160*/  FFMA.RM R8, R15, R13.reuse, R12.reuse ;  /* 0x0000000d0f087223 */ /* 0x180fe2000000400c */
[----:B------:R-:W-:Y:S02]  /*1170*/  ISETP.NE.AND P2, PT, R9, RZ, PT ;  /* 0x000000ff0900720c */ /* 0x000fe40003f45270 */
[----:B------:R-:W-:Y:S01]  /*1180*/  LOP3.LUT R7, R5, 0x7fffff, RZ, 0xc0, !PT ;  /* 0x007fffff05077812 */ /* 0x000fe200078ec0ff */
[----:B------:R-:W-:Y:S01]  /*1190*/  FFMA.RP R5, R15, R13, R12 ;  /* 0x0000000d0f057223 */ /* 0x000fe2000000800c */
[----:B------:R-:W-:Y:S01]  /*11a0*/  ISETP.NE.AND P1, PT, R9, RZ, PT ;  /* 0x000000ff0900720c */ /* 0x000fe20003f25270 */
[----:B------:R-:W-:Y:S01]  /*11b0*/  IMAD.MOV R9, RZ, RZ, -R9 ;  /* 0x000000ffff097224 */ /* 0x000fe200078e0a09 */
[----:B------:R-:W-:Y:S02]  /*11c0*/  LOP3.LUT R7, R7, 0x800000, RZ, 0xfc, !PT ;  /* 0x0080000007077812 */ /* 0x000fe400078efcff */
[----:B------:R-:W-:-:S02]  /*11d0*/  FSETP.NEU.FTZ.AND P0, PT, R5, R8, PT ;  /* 0x000000080500720b */ /* 0x000fc40003f1d000 */
[----:B------:R-:W-:Y:S02]  /*11e0*/  SHF.L.U32 R10, R7, R10, RZ ;  /* 0x0000000a070a7219 */ /* 0x000fe400000006ff */
[----:B------:R-:W-:Y:S02]  /*11f0*/  SEL R8, R9, RZ, P2 ;  /* 0x000000ff09087207 */ /* 0x000fe40001000000 */
[----:B------:R-:W-:Y:S02]  /*1200*/  ISETP.NE.AND P1, PT, R10, RZ, P1 ;  /* 0x000000ff0a00720c */ /* 0x000fe40000f25270 */
[----:B------:R-:W-:Y:S02]  /*1210*/  SHF.R.U32.HI R8, RZ, R8, R7 ;  /* 0x00000008ff087219 */ /* 0x000fe40000011607 */
[----:B------:R-:W-:Y:S02]  /*1220*/  PLOP3.LUT P0, PT, P0, P1, PT, 0xf8, 0x8f ;  /* 0x00000000008f781c */ /* 0x000fe40000703f70 */
[----:B------:R-:W-:-:S02]  /*1230*/  SHF.R.U32.HI R10, RZ, 0x1, R8 ;  /* 0x00000001ff0a7819 */ /* 0x000fc40000011608 */
[----:B------:R-:W-:-:S04]  /*1240*/  SEL R5, RZ, 0x1, !P0 ;  /* 0x00000001ff057807 */ /* 0x000fc80004000000 */
[----:B------:R-:W-:-:S04]  /*1250*/  LOP3.LUT R5, R5, 0x1, R10, 0xf8, !PT ;  /* 0x0000000105057812 */ /* 0x000fc800078ef80a */
[----:B------:R-:W-:-:S04]  /*1260*/  LOP3.LUT R5, R5, R8, RZ, 0xc0, !PT ;  /* 0x0000000805057212 */ /* 0x000fc800078ec0ff */
[----:B------:R-:W-:-:S04]  /*1270*/  IADD3 R5, PT, PT, R10, R5, RZ ;  /* 0x000000050a057210 */ /* 0x000fc80007ffe0ff */
[----:B------:R-:W-:Y:S01]  /*1280*/  LOP3.LUT R4, R5, R4, RZ, 0xfc, !PT ;  /* 0x0000000405047212 */ /* 0x000fe200078efcff */
[----:B------:R-:W-:Y:S06]  /*1290*/  BRA `(.L_x_19) ;  /* 0x0000000000107947 */ /* 0x000fec0003800000 */
.L_x_18:
[----:B------:R-:W-:-:S04]  /*12a0*/  LOP3.LUT R4, R4, 0x80000000, RZ, 0xc0, !PT ;  /* 0x8000000004047812 */ /* 0x000fc800078ec0ff */
[----:B------:R-:W-:Y:S01]  /*12b0*/  LOP3.LUT R4, R4, 0x7f800000, RZ, 0xfc, !PT ;  /* 0x7f80000004047812 */ /* 0x000fe200078efcff */
[----:B------:R-:W-:Y:S06]  /*12c0*/  BRA `(.L_x_19) ;  /* 0x0000000000047947 */ /* 0x000fec0003800000 */
.L_x_17:
[----:B------:R-:W-:-:S07]  /*12d0*/  IMAD R4, R8, 0x800000, R4 ;  /* 0x0080000008047824 */ /* 0x000fce00078e0204 */
.L_x_19:
[----:B------:R-:W-:Y:S05]  /*12e0*/  BSYNC.RECONVERGENT B2 ;  /* 0x0000000000027941 */ /* 0x000fea0003800200 */
.L_x_16:
[----:B------:R-:W-:Y:S05]  /*12f0*/  BRA `(.L_x_20) ;  /* 0x0000000000207947 */ /* 0x000fea0003800000 */
.L_x_15:
[----:B------:R-:W-:-:S04]  /*1300*/  LOP3.LUT R4, R5, 0x80000000, R8, 0x48, !PT ;  /* 0x8000000005047812 */ /* 0x000fc800078e4808 */
[----:B------:R-:W-:Y:S01]  /*1310*/  LOP3.LUT R4, R4, 0x7f800000, RZ, 0xfc, !PT ;  /* 0x7f80000004047812 */ /* 0x000fe200078efcff */
[----:B------:R-:W-:Y:S06]  /*1320*/  BRA `(.L_x_20) ;  /* 0x0000000000147947 */ /* 0x000fec0003800000 */
.L_x_14:
[----:B------:R-:W-:Y:S01]  /*1330*/  LOP3.LUT R4, R5, 0x80000000, R8, 0x48, !PT ;  /* 0x8000000005047812 */ /* 0x000fe200078e4808 */
[----:B------:R-:W-:Y:S06]  /*1340*/  BRA `(.L_x_20) ;  /* 0x00000000000c7947 */ /* 0x000fec0003800000 */
.L_x_13:
[----:B------:R-:W0:Y:S01]  /*1350*/  MUFU.RSQ R4, -QNAN ;  /* 0xffc0000000047908 */ /* 0x000e220000001400 */
[----:B------:R-:W-:Y:S05]  /*1360*/  BRA `(.L_x_20) ;  /* 0x0000000000047947 */ /* 0x000fea0003800000 */
.L_x_12:
[----:B------:R-:W-:-:S07]  /*1370*/  FADD.FTZ R4, R8, R4 ;  /* 0x0000000408047221 */ /* 0x000fce0000010000 */
.L_x_20:
[----:B------:R-:W-:Y:S05]  /*1380*/  BSYNC.RECONVERGENT B1 ;  /* 0x0000000000017941 */ /* 0x000fea0003800200 */
.L_x_10:
[----:B------:R-:W-:-:S04]  /*1390*/  HFMA2 R7, -RZ, RZ, 0, 0 ;  /* 0x00000000ff077431 */ /* 0x000fc800000001ff */
[----:B0-----:R-:W-:Y:S05]  /*13a0*/  RET.REL.NODEC R6 `(_Z26adaptive_avg_pool2d_kernelPKfPfiiiiii) ;  /* 0xffffffec06147950 */ /* 0x001fea0003c3ffff */
.L_x_21:
[----:B------:R-:W-:-:S00]  /*13b0*/  BRA `(.L_x_21) ;  /* 0xfffffffc00fc7947 */ /* 0x000fc0000383ffff */
[----:B------:R-:W-:-:S00]  /*13c0*/  NOP ;  /* 0x0000000000007918 */ /* 0x000fc00000000000 */
        /* <DEDUP_REMOVED lines=11> */
.L_x_22:


//--------------------- .nv.shared.reserved.0     --------------------------
	.section	.nv.shared.reserved.0,"aw",@nobits
	.weak		__nv_reservedSMEM_offset_0_alias
	.size		__nv_reservedSMEM_offset_0_alias, 0, 64
	.other		__nv_reservedSMEM_offset_0_alias,@"STO_CUDA_RESERVED_SHARED STV_DEFAULT"
__nv_reservedSMEM_offset_0_alias:
	.zero		0
	.zero		64


//--------------------- .nv.constant0._Z26adaptive_avg_pool2d_kernelPKfPfiiiiii --------------------------
	.section	.nv.constant0._Z26adaptive_avg_pool2d_kernelPKfPfiiiiii,"a",@progbits
	.sectionflags	@""
	.align	4
.nv.constant0._Z26adaptive_avg_pool2d_kernelPKfPfiiiiii:
	.zero		936


//--------------------- SYMBOLS --------------------------

	.type		.nv.reservedSmem.offset0,@object
	.size		.nv.reservedSmem.offset0,0x4
